//
// Generated by NVIDIA NVVM Compiler
//
// Compiler Build ID: CL-36424714
// Cuda compilation tools, release 13.0, V13.0.88
// Based on NVVM 20.0.0
//

.version 9.0
.target sm_100
.address_size 64

	// .globl	_Z7gemm_v0PfS_

.visible .entry _Z7gemm_v0PfS_(
	.param .u64 .ptr .align 1 _Z7gemm_v0PfS__param_0,
	.param .u64 .ptr .align 1 _Z7gemm_v0PfS__param_1
)
{
	.reg .b32 	%r<2>;
	.reg .b32 	%f<2>;
	.reg .b64 	%rd<8>;

	ld.param.u64 	%rd1, [_Z7gemm_v0PfS__param_0];
	ld.param.u64 	%rd2, [_Z7gemm_v0PfS__param_1];
	cvta.to.global.u64 	%rd3, %rd2;
	cvta.to.global.u64 	%rd4, %rd1;
	mov.u32 	%r1, %tid.x;
	mul.wide.u32 	%rd5, %r1, 4;
	add.s64 	%rd6, %rd4, %rd5;
	ld.global.f32 	%f1, [%rd6];
	add.s64 	%rd7, %rd3, %rd5;
	st.global.f32 	[%rd7], %f1;
	ret;

}


// ===== COMPILED SASS (sm_100) =====

	.target	sm_100

	.elftype	@"ET_EXEC"


//--------------------- .note.nv.tkinfo           --------------------------
	.section	.note.nv.tkinfo,"",@"SHT_NOTE"
	.sectionflags	@"SHF_NOTE_NV_TKINFO"
	.tkinfo
        /*0018*/ 	.word	0x00000002
        /*0030*/ 	.string	""
        /*0030*/ 	.string	"ptxas"
        /*0030*/ 	.string	"Cuda compilation tools, release 13.0, V13.0.88"
        /*0030*/ 	.string	"Build cuda_13.0.r13.0/compiler.36424714_0"
        /*0030*/ 	.string	"-arch sm_100 -m 64 "



//--------------------- .note.nv.cuinfo           --------------------------
	.section	.note.nv.cuinfo,"",@"SHT_NOTE"
	.sectionflags	@"SHF_NOTE_NV_CUINFO"
        /*0018*/ 	.short	0x0002
        /*001a*/ 	.short	0x0064
        /*001c*/ 	.short	0x0082
	.zero		2


//--------------------- .nv.info                  --------------------------
	.section	.nv.info,"",@"SHT_CUDA_INFO"
	.align	4


	//----- nvinfo : EIATTR_REGCOUNT
	.align		4
        /*0000*/ 	.byte	0x04, 0x2f
        /*0002*/ 	.short	(.L_1 - .L_0)
	.align		4
.L_0:
        /*0004*/ 	.word	index@(_Z7gemm_v0PfS_)
        /*0008*/ 	.word	0x0000000a


	//----- nvinfo : EIATTR_FRAME_SIZE
	.align		4
.L_1:
        /*000c*/ 	.byte	0x04, 0x11
        /*000e*/ 	.short	(.L_3 - .L_2)
	.align		4
.L_2:
        /*0010*/ 	.word	index@(_Z7gemm_v0PfS_)
        /*0014*/ 	.word	0x00000000


	//----- nvinfo : EIATTR_MIN_STACK_SIZE
	.align		4
.L_3:
        /*0018*/ 	.byte	0x04, 0x12
        /*001a*/ 	.short	(.L_5 - .L_4)
	.align		4
.L_4:
        /*001c*/ 	.word	index@(_Z7gemm_v0PfS_)
        /*0020*/ 	.word	0x00000000
.L_5:


//--------------------- .nv.compat                --------------------------
	.section	.nv.compat,"",@"SHT_CUDA_COMPAT_INFO"
	.align	4
        /*0000*/ 	.byte	0x02, 0x09, 0x00, 0x00, 0x02, 0x02, 0x01, 0x00, 0x02, 0x05, 0x05, 0x00, 0x03, 0x07, 0x01, 0x01
        /*0010*/ 	.byte	0x02, 0x03, 0x00, 0x00, 0x02, 0x06, 0x01, 0x00, 0x04, 0x0b, 0x08, 0x00, 0x09, 0x00, 0x00, 0x00
        /*0020*/ 	.byte	0x00, 0x00, 0x00, 0x00


//--------------------- .nv.info._Z7gemm_v0PfS_   --------------------------
	.section	.nv.info._Z7gemm_v0PfS_,"",@"SHT_CUDA_INFO"
	.sectionflags	@""
	.align	4


	//----- nvinfo : EIATTR_CUDA_API_VERSION
	.align		4
        /*0000*/ 	.byte	0x04, 0x37
        /*0002*/ 	.short	(.L_7 - .L_6)
.L_6:
        /*0004*/ 	.word	0x00000082


	//----- nvinfo : EIATTR_KPARAM_INFO
	.align		4
.L_7:
        /*0008*/ 	.byte	0x04, 0x17
        /*000a*/ 	.short	(.L_9 - .L_8)
.L_8:
        /*000c*/ 	.word	0x00000000
        /*0010*/ 	.short	0x0001
        /*0012*/ 	.short	0x0008
        /*0014*/ 	.byte	0x00, 0xf5, 0x21, 0x00


	//----- nvinfo : EIATTR_KPARAM_INFO
	.align		4
.L_9:
        /*0018*/ 	.byte	0x04, 0x17
        /*001a*/ 	.short	(.L_11 - .L_10)
.L_10:
        /*001c*/ 	.word	0x00000000
        /*0020*/ 	.short	0x0000
        /*0022*/ 	.short	0x0000
        /*0024*/ 	.byte	0x00, 0xf5, 0x21, 0x00


	//----- nvinfo : EIATTR_SPARSE_MMA_MASK
	.align		4
.L_11:
        /*0028*/ 	.byte	0x03, 0x50
        /*002a*/ 	.short	0x0000


	//----- nvinfo : EIATTR_MAXREG_COUNT
	.align		4
        /*002c*/ 	.byte	0x03, 0x1b
        /*002e*/ 	.short	0x00ff


	//----- nvinfo : EIATTR_MERCURY_ISA_VERSION
	.align		4
        /*0030*/ 	.byte	0x03, 0x5f
        /*0032*/ 	.short	0x0101


	//----- nvinfo : EIATTR_VRC_CTA_INIT_COUNT
	.align		4
        /*0034*/ 	.byte	0x02, 0x4a
	.zero		1
	.zero		1


	//----- nvinfo : EIATTR_EXIT_INSTR_OFFSETS
	.align		4
        /*0038*/ 	.byte	0x04, 0x1c
        /*003a*/ 	.short	(.L_13 - .L_12)


	//   ....[0]....
.L_12:
        /*003c*/ 	.word	0x00000090


	//----- nvinfo : EIATTR_CBANK_PARAM_SIZE
	.align		4
.L_13:
        /*0040*/ 	.byte	0x03, 0x19
        /*0042*/ 	.short	0x0010


	//----- nvinfo : EIATTR_PARAM_CBANK
	.align		4
        /*0044*/ 	.byte	0x04, 0x0a
        /*0046*/ 	.short	(.L_15 - .L_14)
	.align		4
.L_14:
        /*0048*/ 	.word	index@(.nv.constant0._Z7gemm_v0PfS_)
        /*004c*/ 	.short	0x0380
        /*004e*/ 	.short	0x0010


	//----- nvinfo : EIATTR_SW_WAR
	.align		4
.L_15:
        /*0050*/ 	.byte	0x04, 0x36
        /*0052*/ 	.short	(.L_17 - .L_16)
.L_16:
        /*0054*/ 	.word	0x00000008
.L_17:


//--------------------- .nv.callgraph             --------------------------
	.section	.nv.callgraph,"",@"SHT_CUDA_CALLGRAPH"
	.align	4
	.sectionentsize	8
	.align		4
        /*0000*/ 	.word	0x00000000
	.align		4
        /*0004*/ 	.word	0xffffffff
	.align		4
        /*0008*/ 	.word	0x00000000
	.align		4
        /*000c*/ 	.word	0xfffffffe
	.align		4
        /*0010*/ 	.word	0x00000000
	.align		4
        /*0014*/ 	.word	0xfffffffd
	.align		4
        /*0018*/ 	.word	0x00000000
	.align		4
        /*001c*/ 	.word	0xfffffffc


//--------------------- .text._Z7gemm_v0PfS_      --------------------------
	.section	.text._Z7gemm_v0PfS_,"ax",@progbits
	.align	128
        .global         _Z7gemm_v0PfS_
        .type           _Z7gemm_v0PfS_,@function
        .size           _Z7gemm_v0PfS_,(.L_x_1 - _Z7gemm_v0PfS_)
        .other          _Z7gemm_v0PfS_,@"STO_CUDA_ENTRY STV_DEFAULT"
_Z7gemm_v0PfS_:
.text._Z7gemm_v0PfS_:
[----:B------:R-:W-:Y:S01]  /*0000*/  LDC R1, c[0x0][0x37c] ;  /* 0x0000df00ff017b82 */ /* 0x000fe20000000800 */
[----:B------:R-:W0:Y:S07]  /*0010*/  S2R R7, SR_TID.X ;  /* 0x0000000000077919 */ /* 0x000e2e0000002100 */
[----:B------:R-:W0:Y:S01]  /*0020*/  LDC.64 R2, c[0x0][0x380] ;  /* 0x0000e000ff027b82 */ /* 0x000e220000000a00 */
[----:B------:R-:W1:Y:S07]  /*0030*/  LDCU.64 UR4, c[0x0][0x358] ;  /* 0x00006b00ff0477ac */ /* 0x000e6e0008000a00 */
[----:B------:R-:W2:Y:S01]  /*0040*/  LDC.64 R4, c[0x0][0x388] ;  /* 0x0000e200ff047b82 */ /* 0x000ea20000000a00 */
[----:B0-----:R-:W-:-:S06]  /*0050*/  IMAD.WIDE.U32 R2, R7, 0x4, R2 ;  /* 0x0000000407027825 */ /* 0x001fcc00078e0002 */
[----:B-1----:R-:W3:Y:S01]  /*0060*/  LDG.E R3, desc[UR4][R2.64] ;  /* 0x0000000402037981 */ /* 0x002ee2000c1e1900 */
[----:B--2---:R-:W-:-:S05]  /*0070*/  IMAD.WIDE.U32 R4, R7, 0x4, R4 ;  /* 0x0000000407047825 */ /* 0x004fca00078e0004 */
[----:B---3--:R-:W-:Y:S01]  /*0080*/  STG.E desc[UR4][R4.64], R3 ;  /* 0x0000000304007986 */ /* 0x008fe2000c101904 */
[----:B------:R-:W-:Y:S05]  /*0090*/  EXIT ;  /* 0x000000000000794d */ /* 0x000fea0003800000 */
.L_x_0:
[----:B------:R-:W-:-:S00]  /*00a0*/  BRA `(.L_x_0) ;  /* 0xfffffffc00fc7947 */ /* 0x000fc0000383ffff */
[----:B------:R-:W-:-:S00]  /*00b0*/  NOP ;  /* 0x0000000000007918 */ /* 0x000fc00000000000 */
        /* <DEDUP_REMOVED lines=12> */
.L_x_1:


//--------------------- .nv.shared.reserved.0     --------------------------
	.section	.nv.shared.reserved.0,"aw",@nobits
	.weak		__nv_reservedSMEM_offset_0_alias
	.size		__nv_reservedSMEM_offset_0_alias, 0, 64
	.other		__nv_reservedSMEM_offset_0_alias,@"STO_CUDA_RESERVED_SHARED STV_DEFAULT"
__nv_reservedSMEM_offset_0_alias:
	.zero		0
	.zero		64


//--------------------- .nv.constant0._Z7gemm_v0PfS_ --------------------------
	.section	.nv.constant0._Z7gemm_v0PfS_,"a",@progbits
	.sectionflags	@""
	.align	4
.nv.constant0._Z7gemm_v0PfS_:
	.zero		912


//--------------------- SYMBOLS --------------------------

	.type		.nv.reservedSmem.offset0,@object
	.size		.nv.reservedSmem.offset0,0x4
